	.headerflags	@"EF_CUDA_TEXMODE_UNIFIED EF_CUDA_64BIT_ADDRESS EF_CUDA_ACCELERATORS EF_CUDA_SM90 EF_CUDA_VIRTUAL_SM(EF_CUDA_SM90)"
	.elftype	@"ET_EXEC"


//--------------------- .nv.info                  --------------------------
	.section	.nv.info,"",@"SHT_CUDA_INFO"
	.align	4


	//----- nvinfo : EIATTR_REGCOUNT
	.align		4
        /*0000*/ 	.byte	0x04, 0x2f
        /*0002*/ 	.short	(.L_1 - .L_0)
	.align		4
.L_0:
        /*0004*/ 	.word	index@(triton_poi_fused_max_pool2d_with_indices_54)
        /*0008*/ 	.word	0x0000001a


	//----- nvinfo : EIATTR_MIN_STACK_SIZE
	.align		4
.L_1:
        /*000c*/ 	.byte	0x04, 0x12
        /*000e*/ 	.short	(.L_3 - .L_2)
	.align		4
.L_2:
        /*0010*/ 	.word	index@(triton_poi_fused_max_pool2d_with_indices_54)
        /*0014*/ 	.word	0x00000000


	//----- nvinfo : EIATTR_FRAME_SIZE
	.align		4
.L_3:
        /*0018*/ 	.byte	0x04, 0x11
        /*001a*/ 	.short	(.L_5 - .L_4)
	.align		4
.L_4:
        /*001c*/ 	.word	index@(triton_poi_fused_max_pool2d_with_indices_54)
        /*0020*/ 	.word	0x00000000


	//----- nvinfo : EIATTR_MIN_STACK_SIZE
	.align		4
.L_5:
        /*0024*/ 	.byte	0x04, 0x12
        /*0026*/ 	.short	(.L_7 - .L_6)
	.align		4
.L_6:
        /*0028*/ 	.word	index@(triton_poi_fused_max_pool2d_with_indices_54)
        /*002c*/ 	.word	0x00000000
.L_7:


//--------------------- .nv.info.triton_poi_fused_max_pool2d_with_indices_54 --------------------------
	.section	.nv.info.triton_poi_fused_max_pool2d_with_indices_54,"",@"SHT_CUDA_INFO"
	.sectionflags	@""
	.align	4


	//----- nvinfo : EIATTR_CUDA_API_VERSION
	.align		4
        /*0000*/ 	.byte	0x04, 0x37
        /*0002*/ 	.short	(.L_9 - .L_8)
.L_8:
        /*0004*/ 	.word	0x0000007c


	//----- nvinfo : EIATTR_KPARAM_INFO
	.align		4
.L_9:
        /*0008*/ 	.byte	0x04, 0x17
        /*000a*/ 	.short	(.L_11 - .L_10)
.L_10:
        /*000c*/ 	.word	0x00000000
        /*0010*/ 	.short	0x0003
        /*0012*/ 	.short	0x0018
        /*0014*/ 	.byte	0x00, 0xf0, 0x11, 0x00


	//----- nvinfo : EIATTR_KPARAM_INFO
	.align		4
.L_11:
        /*0018*/ 	.byte	0x04, 0x17
        /*001a*/ 	.short	(.L_13 - .L_12)
.L_12:
        /*001c*/ 	.word	0x00000000
        /*0020*/ 	.short	0x0002
        /*0022*/ 	.short	0x0010
        /*0024*/ 	.byte	0x00, 0xf4, 0x21, 0x00


	//----- nvinfo : EIATTR_KPARAM_INFO
	.align		4
.L_13:
        /*0028*/ 	.byte	0x04, 0x17
        /*002a*/ 	.short	(.L_15 - .L_14)
.L_14:
        /*002c*/ 	.word	0x00000000
        /*0030*/ 	.short	0x0001
        /*0032*/ 	.short	0x0008
        /*0034*/ 	.byte	0x00, 0xf4, 0x21, 0x00


	//----- nvinfo : EIATTR_KPARAM_INFO
	.align		4
.L_15:
        /*0038*/ 	.byte	0x04, 0x17
        /*003a*/ 	.short	(.L_17 - .L_16)
.L_16:
        /*003c*/ 	.word	0x00000000
        /*0040*/ 	.short	0x0000
        /*0042*/ 	.short	0x0000
        /*0044*/ 	.byte	0x00, 0xf4, 0x21, 0x00


	//----- nvinfo : EIATTR_SPARSE_MMA_MASK
	.align		4
.L_17:
        /*0048*/ 	.byte	0x03, 0x50
        /*004a*/ 	.short	0x0000


	//----- nvinfo : EIATTR_MAXREG_COUNT
	.align		4
        /*004c*/ 	.byte	0x03, 0x1b
        /*004e*/ 	.short	0x00ff


	//----- nvinfo : EIATTR_EXIT_INSTR_OFFSETS
	.align		4
        /*0050*/ 	.byte	0x04, 0x1c
        /*0052*/ 	.short	(.L_19 - .L_18)


	//   ....[0]....
.L_18:
        /*0054*/ 	.word	0x00000aa0


	//----- nvinfo : EIATTR_REQNTID
	.align		4
.L_19:
        /*0058*/ 	.byte	0x04, 0x10
        /*005a*/ 	.short	(.L_21 - .L_20)
.L_20:
        /*005c*/ 	.word	0x00000100
        /*0060*/ 	.word	0x00000001
        /*0064*/ 	.word	0x00000001


	//----- nvinfo : EIATTR_CBANK_PARAM_SIZE
	.align		4
.L_21:
        /*0068*/ 	.byte	0x03, 0x19
        /*006a*/ 	.short	0x001c


	//----- nvinfo : EIATTR_PARAM_CBANK
	.align		4
        /*006c*/ 	.byte	0x04, 0x0a
        /*006e*/ 	.short	(.L_23 - .L_22)
	.align		4
.L_22:
        /*0070*/ 	.word	index@(.nv.constant0.triton_poi_fused_max_pool2d_with_indices_54)
        /*0074*/ 	.short	0x0210
        /*0076*/ 	.short	0x001c


	//----- nvinfo : EIATTR_SW_WAR
	.align		4
.L_23:
        /*0078*/ 	.byte	0x04, 0x36
        /*007a*/ 	.short	(.L_25 - .L_24)
.L_24:
        /*007c*/ 	.word	0x00000008
.L_25:


//--------------------- .nv.callgraph             --------------------------
	.section	.nv.callgraph,"",@"SHT_CUDA_CALLGRAPH"
	.align	4
	.sectionentsize	8
	.align		4
        /*0000*/ 	.word	0x00000000
	.align		4
        /*0004*/ 	.word	0xffffffff
	.align		4
        /*0008*/ 	.word	0x00000000
	.align		4
        /*000c*/ 	.word	0xfffffffe
	.align		4
        /*0010*/ 	.word	0x00000000
	.align		4
        /*0014*/ 	.word	0xfffffffd
	.align		4
        /*0018*/ 	.word	0x00000000
	.align		4
        /*001c*/ 	.word	0xfffffffc


//--------------------- .text.triton_poi_fused_max_pool2d_with_indices_54 --------------------------
	.section	.text.triton_poi_fused_max_pool2d_with_indices_54,"ax",@progbits
	.align	128
        .global         triton_poi_fused_max_pool2d_with_indices_54
        .type           triton_poi_fused_max_pool2d_with_indices_54,@function
        .size           triton_poi_fused_max_pool2d_with_indices_54,(.L_x_1 - triton_poi_fused_max_pool2d_with_indices_54)
        .other          triton_poi_fused_max_pool2d_with_indices_54,@"STO_CUDA_ENTRY STV_DEFAULT"
triton_poi_fused_max_pool2d_with_indices_54:
.text.triton_poi_fused_max_pool2d_with_indices_54:
[----:B------:R-:W-:Y:S01]  /*0000*/  LDC R1, c[0x0][0x28] ;  /* 0x00000a00ff017b82 */ /* 0x000fe20000000800 */
[----:B------:R-:W1:Y:S01]  /*0010*/  S2R R0, SR_TID.X ;  /* 0x0000000000007919 */ /* 0x000e620000002100 */
[----:B------:R-:W-:Y:S01]  /*0020*/  ULDC.64 UR4, c[0x0][0x208] ;  /* 0x0000820000047ab9 */ /* 0x000fe20000000a00 */
[----:B------:R-:W2:Y:S01]  /*0030*/  S2R R3, SR_CTAID.X ;  /* 0x0000000000037919 */ /* 0x000ea20000002500 */
[----:B------:R-:W-:Y:S02]  /*0040*/  CS2R R12, SRZ ;  /* 0x00000000000c7805 */ /* 0x000fe4000001ff00 */
[----:B------:R-:W-:Y:S01]  /*0050*/  CS2R R14, SRZ ;  /* 0x00000000000e7805 */ /* 0x000fe2000001ff00 */
[----:B------:R-:W-:Y:S01]  /*0060*/  ULDC.64 UR6, c[0x0][0x220] ;  /* 0x0000880000067ab9 */ /* 0x000fe20000000a00 */
[----:B-1----:R-:W-:-:S05]  /*0070*/  IMAD.SHL.U32 R0, R0, 0x2, RZ ;  /* 0x0000000200007824 */ /* 0x002fca00078e00ff */
[----:B------:R-:W-:-:S05]  /*0080*/  LOP3.LUT R0, R0, 0x1fe, RZ, 0xc0, !PT ;  /* 0x000001fe00007812 */ /* 0x000fca00078ec0ff */
[----:B--2---:R-:W-:-:S04]  /*0090*/  IMAD R0, R3, 0x200, R0 ;  /* 0x0000020003007824 */ /* 0x004fc800078e0200 */
[----:B------:R-:W-:-:S05]  /*00a0*/  IMAD.HI R2, R0, 0x4ec4ec4f, RZ ;  /* 0x4ec4ec4f00027827 */ /* 0x000fca00078e02ff */
[----:B------:R-:W-:-:S04]  /*00b0*/  SHF.R.U32.HI R3, RZ, 0x1f, R2 ;  /* 0x0000001fff037819 */ /* 0x000fc80000011602 */
[CC--:B------:R-:W-:Y:S02]  /*00c0*/  LEA.HI.SX32 R5, R2.reuse, R3.reuse, 0x18 ;  /* 0x0000000302057211 */ /* 0x0c0fe400078fc2ff */
[----:B------:R-:W-:Y:S02]  /*00d0*/  LEA.HI.SX32 R7, R2, R3, 0x15 ;  /* 0x0000000302077211 */ /* 0x000fe400078faaff */
[----:B------:R-:W-:Y:S01]  /*00e0*/  LEA.HI R4, R5, R5, RZ, 0x3 ;  /* 0x0000000505047211 */ /* 0x000fe200078f18ff */
[----:B------:R-:W1:Y:S01]  /*00f0*/  LDC.64 R2, c[0x0][0x210] ;  /* 0x00008400ff027b82 */ /* 0x000e620000000a00 */
[----:B------:R-:W-:Y:S02]  /*0100*/  LEA.HI R6, R7, R7, RZ, 0x3 ;  /* 0x0000000707067211 */ /* 0x000fe400078f18ff */
[----:B------:R-:W-:Y:S02]  /*0110*/  LOP3.LUT R4, R4, 0xfffffff8, RZ, 0xc0, !PT ;  /* 0xfffffff804047812 */ /* 0x000fe400078ec0ff */
[----:B------:R-:W-:Y:S01]  /*0120*/  LOP3.LUT R8, R6, 0xfffffff8, RZ, 0xc0, !PT ;  /* 0xfffffff806087812 */ /* 0x000fe200078ec0ff */
[----:B------:R-:W-:-:S02]  /*0130*/  IMAD R6, R5, -0x340, R0 ;  /* 0xfffffcc005067824 */ /* 0x000fc400078e0200 */
[----:B------:R-:W-:Y:S02]  /*0140*/  IMAD.IADD R4, R5, 0x1, -R4 ;  /* 0x0000000105047824 */ /* 0x000fe400078e0a04 */
[C---:B------:R-:W-:Y:S01]  /*0150*/  IMAD.IADD R11, R7.reuse, 0x1, -R8 ;  /* 0x00000001070b7824 */ /* 0x040fe200078e0a08 */
[----:B------:R-:W-:Y:S01]  /*0160*/  CS2R R8, SRZ ;  /* 0x0000000000087805 */ /* 0x000fe2000001ff00 */
[----:B------:R-:W-:Y:S01]  /*0170*/  IMAD R5, R7, 0x6800, R6 ;  /* 0x0000680007057824 */ /* 0x000fe200078e0206 */
[C---:B------:R-:W-:Y:S02]  /*0180*/  ISETP.GT.AND P0, PT, R4.reuse, RZ, PT ;  /* 0x000000ff0400720c */ /* 0x040fe40003f04270 */
[----:B------:R-:W-:Y:S02]  /*0190*/  CS2R R6, SRZ ;  /* 0x0000000000067805 */ /* 0x000fe4000001ff00 */
[C---:B------:R-:W-:Y:S01]  /*01a0*/  ISETP.GT.AND P1, PT, R11.reuse, RZ, PT ;  /* 0x000000ff0b00720c */ /* 0x040fe20003f24270 */
[----:B------:R-:W-:Y:S01]  /*01b0*/  IMAD R5, R4, 0x680, R5 ;  /* 0x0000068004057824 */ /* 0x000fe200078e0205 */
[----:B------:R-:W-:-:S02]  /*01c0*/  ISETP.GT.AND P2, PT, R11, RZ, P0 ;  /* 0x000000ff0b00720c */ /* 0x000fc40000744270 */
[----:B------:R-:W-:Y:S01]  /*01d0*/  ISETP.GT.AND P1, PT, R4, -0x1, P1 ;  /* 0xffffffff0400780c */ /* 0x000fe20000f24270 */
[C---:B------:R-:W-:Y:S02]  /*01e0*/  VIADD R17, R5.reuse, 0xffffc8c0 ;  /* 0xffffc8c005117836 */ /* 0x040fe40000000000 */
[----:B------:R-:W-:Y:S02]  /*01f0*/  VIADD R19, R5, 0xffffcc00 ;  /* 0xffffcc0005137836 */ /* 0x000fe40000000000 */
[----:B-1----:R-:W-:-:S04]  /*0200*/  IMAD.WIDE R16, R17, 0x4, R2 ;  /* 0x0000000411107825 */ /* 0x002fc800078e0202 */
[--C-:B------:R-:W-:Y:S02]  /*0210*/  IMAD.WIDE R18, R19, 0x4, R2.reuse ;  /* 0x0000000413127825 */ /* 0x100fe400078e0202 */
[----:B------:R-:W2:Y:S02]  /*0220*/  @P2 LDG.E.64 R6, desc[UR4][R16.64] ;  /* 0x0000000410062981 */ /* 0x000ea4000c1e1b00 */
[----:B------:R-:W-:Y:S02]  /*0230*/  VIADD R21, R5, 0xffffcf40 ;  /* 0xffffcf4005157836 */ /* 0x000fe40000000000 */
[----:B------:R-:W3:Y:S01]  /*0240*/  @P1 LDG.E.64 R8, desc[UR4][R18.64] ;  /* 0x0000000412081981 */ /* 0x000ee2000c1e1b00 */
[----:B------:R-:W-:Y:S01]  /*0250*/  ISETP.GT.AND P0, PT, R11, -0x1, P0 ;  /* 0xffffffff0b00780c */ /* 0x000fe20000704270 */
[----:B------:R-:W-:-:S04]  /*0260*/  IMAD.WIDE R20, R21, 0x4, R2 ;  /* 0x0000000415147825 */ /* 0x000fc800078e0202 */
[----:B------:R-:W-:Y:S01]  /*0270*/  VIADD R23, R5, 0xfffffcc0 ;  /* 0xfffffcc005177836 */ /* 0x000fe20000000000 */
[----:B------:R-:W4:Y:S03]  /*0280*/  @P1 LDG.E.64 R12, desc[UR4][R20.64] ;  /* 0x00000004140c1981 */ /* 0x000f26000c1e1b00 */
[----:B------:R-:W-:-:S05]  /*0290*/  IMAD.WIDE R22, R23, 0x4, R2 ;  /* 0x0000000417167825 */ /* 0x000fca00078e0202 */
[----:B------:R-:W5:Y:S01]  /*02a0*/  @P0 LDG.E.64 R14, desc[UR4][R22.64] ;  /* 0x00000004160e0981 */ /* 0x000f62000c1e1b00 */
[----:B------:R-:W-:Y:S02]  /*02b0*/  LOP3.LUT R4, R11, R4, RZ, 0xfc, !PT ;  /* 0x000000040b047212 */ /* 0x000fe400078efcff */
[----:B--2---:R-:W-:Y:S02]  /*02c0*/  SEL R17, R6, 0xff800000, P2 ;  /* 0xff80000006117807 */ /* 0x004fe40001000000 */
[----:B---3--:R-:W-:Y:S02]  /*02d0*/  SEL R8, R8, 0xff800000, P1 ;  /* 0xff80000008087807 */ /* 0x008fe40000800000 */
[----:B------:R-:W-:Y:S02]  /*02e0*/  SEL R18, R7, 0xff800000, P2 ;  /* 0xff80000007127807 */ /* 0x000fe40001000000 */
[----:B------:R-:W-:Y:S02]  /*02f0*/  FSETP.GT.AND P4, PT, R8, R17, PT ;  /* 0x000000110800720b */ /* 0x000fe40003f84000 */
[----:B------:R-:W-:-:S04]  /*0300*/  SEL R9, R9, 0xff800000, P1 ;  /* 0xff80000009097807 */ /* 0x000fc80000800000 */
[----:B------:R-:W-:Y:S02]  /*0310*/  FSETP.GT.AND P6, PT, R9, R18, PT ;  /* 0x000000120900720b */ /* 0x000fe40003fc4000 */
[----:B------:R-:W-:Y:S02]  /*0320*/  FSETP.NAN.AND P2, PT, R8, R8, PT ;  /* 0x000000080800720b */ /* 0x000fe40003f48000 */
[----:B----4-:R-:W-:Y:S02]  /*0330*/  SEL R6, R13, 0xff800000, P1 ;  /* 0xff8000000d067807 */ /* 0x010fe40000800000 */
[----:B------:R-:W-:Y:S02]  /*0340*/  SEL R7, R12, 0xff800000, P1 ;  /* 0xff8000000c077807 */ /* 0x000fe40000800000 */
[----:B------:R-:W-:Y:S02]  /*0350*/  @!P4 SEL R8, R8, R17, P2 ;  /* 0x000000110808c207 */ /* 0x000fe40001000000 */
[----:B------:R-:W-:-:S02]  /*0360*/  FSETP.NAN.AND P2, PT, R6, R6, PT ;  /* 0x000000060600720b */ /* 0x000fc40003f48000 */
[----:B------:R-:W-:Y:S02]  /*0370*/  FSETP.NAN.AND P1, PT, R9, R9, PT ;  /* 0x000000090900720b */ /* 0x000fe40003f28000 */
[----:B-----5:R-:W-:Y:S02]  /*0380*/  SEL R15, R15, 0xff800000, P0 ;  /* 0xff8000000f0f7807 */ /* 0x020fe40000000000 */
[----:B------:R-:W-:Y:S02]  /*0390*/  @!P6 SEL R9, R9, R18, P1 ;  /* 0x000000120909e207 */ /* 0x000fe40000800000 */
[----:B------:R-:W-:Y:S02]  /*03a0*/  P2R R16, PR, RZ, 0x10 ;  /* 0x00000010ff107803 */ /* 0x000fe40000000000 */
[----:B------:R-:W-:Y:S02]  /*03b0*/  FSETP.NAN.AND P1, PT, R15, R15, PT ;  /* 0x0000000f0f00720b */ /* 0x000fe40003f28000 */
[----:B------:R-:W-:-:S02]  /*03c0*/  FSETP.GEU.AND P4, PT, R9, R6, PT ;  /* 0x000000060900720b */ /* 0x000fc40003f8e000 */
[----:B------:R-:W-:Y:S02]  /*03d0*/  FSETP.NAN.AND P5, PT, R7, R7, PT ;  /* 0x000000070700720b */ /* 0x000fe40003fa8000 */
[----:B------:R-:W-:Y:S02]  /*03e0*/  @!P2 SEL R6, R6, R9, !P4 ;  /* 0x000000090606a207 */ /* 0x000fe40006000000 */
[----:B------:R-:W-:Y:S02]  /*03f0*/  P2R R12, PR, RZ, 0x10 ;  /* 0x00000010ff0c7803 */ /* 0x000fe40000000000 */
[----:B------:R-:W-:Y:S02]  /*0400*/  FSETP.GEU.AND P4, PT, R6, R15, PT ;  /* 0x0000000f0600720b */ /* 0x000fe40003f8e000 */
[----:B------:R-:W-:Y:S02]  /*0410*/  SEL R14, R14, 0xff800000, P0 ;  /* 0xff8000000e0e7807 */ /* 0x000fe40000000000 */
[----:B------:R-:W-:-:S02]  /*0420*/  @!P1 SEL R15, R15, R6, !P4 ;  /* 0x000000060f0f9207 */ /* 0x000fc40006000000 */
[----:B------:R-:W-:Y:S02]  /*0430*/  FSETP.NAN.AND P1, PT, R14, R14, PT ;  /* 0x0000000e0e00720b */ /* 0x000fe40003f28000 */
[----:B------:R-:W-:-:S04]  /*0440*/  FSETP.GEU.AND P3, PT, R8, R7, PT ;  /* 0x000000070800720b */ /* 0x000fc80003f6e000 */
[----:B------:R-:W-:-:S04]  /*0450*/  @!P5 SEL R7, R7, R8, !P3 ;  /* 0x000000080707d207 */ /* 0x000fc80005800000 */
[----:B------:R-:W-:-:S04]  /*0460*/  FSETP.GEU.AND P2, PT, R7, R14, PT ;  /* 0x0000000e0700720b */ /* 0x000fc80003f4e000 */
[----:B------:R-:W-:Y:S02]  /*0470*/  @!P1 SEL R14, R14, R7, !P2 ;  /* 0x000000070e0e9207 */ /* 0x000fe40005000000 */
[----:B------:R-:W-:Y:S02]  /*0480*/  ISETP.GT.AND P1, PT, R4, -0x1, PT ;  /* 0xffffffff0400780c */ /* 0x000fe40003f24270 */
[----:B------:R-:W-:Y:S01]  /*0490*/  CS2R R6, SRZ ;  /* 0x0000000000067805 */ /* 0x000fe2000001ff00 */
[----:B------:R-:W-:-:S10]  /*04a0*/  IMAD.WIDE R8, R5, 0x4, R2 ;  /* 0x0000000405087825 */ /* 0x000fd400078e0202 */
[----:B------:R1:W2:Y:S01]  /*04b0*/  @P1 LDG.E.64 R6, desc[UR4][R8.64] ;  /* 0x0000000408061981 */ /* 0x0002a2000c1e1b00 */
[----:B------:R-:W-:-:S04]  /*04c0*/  VIADD R13, R5, 0x340 ;  /* 0x00000340050d7836 */ /* 0x000fc80000000000 */
[----:B-1----:R-:W-:Y:S01]  /*04d0*/  IMAD.WIDE R8, R13, 0x4, R2 ;  /* 0x000000040d087825 */ /* 0x002fe200078e0202 */
[----:B------:R-:W-:Y:S02]  /*04e0*/  P2R R17, PR, RZ, 0x10 ;  /* 0x00000010ff117803 */ /* 0x000fe40000000000 */
[----:B--2---:R-:W-:Y:S02]  /*04f0*/  SEL R11, R6, 0xff800000, P1 ;  /* 0xff800000060b7807 */ /* 0x004fe40000800000 */
[----:B------:R-:W-:Y:S02]  /*0500*/  SEL R4, R7, 0xff800000, P1 ;  /* 0xff80000007047807 */ /* 0x000fe40000800000 */
[----:B------:R-:W-:-:S06]  /*0510*/  CS2R R6, SRZ ;  /* 0x0000000000067805 */ /* 0x000fcc000001ff00 */
[----:B------:R-:W2:Y:S01]  /*0520*/  @P1 LDG.E.64 R6, desc[UR4][R8.64] ;  /* 0x0000000408061981 */ /* 0x000ea2000c1e1b00 */
[-C--:B------:R-:W-:Y:S02]  /*0530*/  FSETP.NAN.AND P5, PT, R11, R11.reuse, PT ;  /* 0x0000000b0b00720b */ /* 0x080fe40003fa8000 */
[----:B------:R-:W-:-:S11]  /*0540*/  FSETP.GEU.AND P4, PT, R14, R11, PT ;  /* 0x0000000b0e00720b */ /* 0x000fd60003f8e000 */
[----:B------:R-:W-:Y:S02]  /*0550*/  @!P5 SEL R11, R11, R14, !P4 ;  /* 0x0000000e0b0bd207 */ /* 0x000fe40006000000 */
[-C--:B------:R-:W-:Y:S02]  /*0560*/  FSETP.NAN.AND P5, PT, R4, R4.reuse, PT ;  /* 0x000000040400720b */ /* 0x080fe40003fa8000 */
[----:B------:R-:W-:Y:S02]  /*0570*/  P2R R18, PR, RZ, 0x10 ;  /* 0x00000010ff127803 */ /* 0x000fe40000000000 */
[----:B------:R-:W-:Y:S02]  /*0580*/  FSETP.GEU.AND P4, PT, R15, R4, PT ;  /* 0x000000040f00720b */ /* 0x000fe40003f8e000 */
[----:B------:R-:W-:-:S07]  /*0590*/  P2R R10, PR, RZ, 0x40 ;  /* 0x00000040ff0a7803 */ /* 0x000fce0000000000 */
[----:B------:R-:W-:Y:S02]  /*05a0*/  @!P5 SEL R4, R4, R15, !P4 ;  /* 0x0000000f0404d207 */ /* 0x000fe40006000000 */
[----:B------:R-:W-:Y:S02]  /*05b0*/  P2R R14, PR, RZ, 0x10 ;  /* 0x00000010ff0e7803 */ /* 0x000fe40000000000 */
[----:B--2---:R-:W-:Y:S02]  /*05c0*/  SEL R15, R7, 0xff800000, P1 ;  /* 0xff800000070f7807 */ /* 0x004fe40000800000 */
[----:B------:R-:W-:Y:S02]  /*05d0*/  SEL R13, R6, 0xff800000, P1 ;  /* 0xff800000060d7807 */ /* 0x000fe40000800000 */
[----:B------:R-:W-:Y:S02]  /*05e0*/  FSETP.NAN.AND P6, PT, R15, R15, PT ;  /* 0x0000000f0f00720b */ /* 0x000fe40003fc8000 */
[----:B------:R-:W-:-:S02]  /*05f0*/  FSETP.NAN.AND P4, PT, R13, R13, PT ;  /* 0x0000000d0d00720b */ /* 0x000fc40003f88000 */
[----:B------:R-:W-:-:S04]  /*0600*/  FSETP.GEU.AND P5, PT, R4, R15, PT ;  /* 0x0000000f0400720b */ /* 0x000fc80003fae000 */
[----:B------:R-:W-:Y:S01]  /*0610*/  P2R R9, PR, RZ, 0x20 ;  /* 0x00000020ff097803 */ /* 0x000fe20000000000 */
[----:B------:R-:W-:-:S04]  /*0620*/  VIADD R7, R5, 0x30c0 ;  /* 0x000030c005077836 */ /* 0x000fc80000000000 */
[----:B------:R-:W-:Y:S02]  /*0630*/  @!P6 SEL R15, R15, R4, !P5 ;  /* 0x000000040f0fe207 */ /* 0x000fe40006800000 */
[----:B------:R-:W-:Y:S02]  /*0640*/  ISETP.NE.AND P5, PT, R18, RZ, PT ;  /* 0x000000ff1200720c */ /* 0x000fe40003fa5270 */
[----:B------:R-:W-:Y:S02]  /*0650*/  FSETP.GEU.AND P6, PT, R11, R13, PT ;  /* 0x0000000d0b00720b */ /* 0x000fe40003fce000 */
[----:B------:R-:W-:Y:S02]  /*0660*/  P2R R18, PR, RZ, 0x20 ;  /* 0x00000020ff127803 */ /* 0x000fe40000000000 */
[----:B------:R-:W-:Y:S02]  /*0670*/  @!P4 SEL R13, R13, R11, !P6 ;  /* 0x0000000b0d0dc207 */ /* 0x000fe40007000000 */
[----:B------:R-:W-:-:S02]  /*0680*/  ISETP.NE.AND P5, PT, R17, RZ, PT ;  /* 0x000000ff1100720c */ /* 0x000fc40003fa5270 */
[----:B------:R-:W-:Y:S02]  /*0690*/  ISETP.NE.AND P4, PT, R16, RZ, PT ;  /* 0x000000ff1000720c */ /* 0x000fe40003f85270 */
[----:B------:R-:W-:Y:S01]  /*06a0*/  CS2R R16, SRZ ;  /* 0x0000000000107805 */ /* 0x000fe2000001ff00 */
[----:B------:R-:W-:-:S05]  /*06b0*/  IMAD.WIDE R6, R7, 0x4, R2 ;  /* 0x0000000407067825 */ /* 0x000fca00078e0202 */
[----:B------:R1:W2:Y:S01]  /*06c0*/  @P0 LDG.E.64 R16, desc[UR4][R6.64] ;  /* 0x0000000406100981 */ /* 0x0002a2000c1e1b00 */
[----:B------:R-:W-:-:S04]  /*06d0*/  SEL R11, RZ, 0x1, !P4 ;  /* 0x00000001ff0b7807 */ /* 0x000fc80006000000 */
[----:B------:R-:W-:Y:S02]  /*06e0*/  SEL R11, R11, 0x2, P3 ;  /* 0x000000020b0b7807 */ /* 0x000fe40001800000 */
[----:B-1----:R-:W-:Y:S02]  /*06f0*/  CS2R R6, SRZ ;  /* 0x0000000000067805 */ /* 0x002fe4000001ff00 */
[----:B--2---:R-:W-:Y:S02]  /*0700*/  SEL R4, R16, 0xff800000, P0 ;  /* 0xff80000010047807 */ /* 0x004fe40000000000 */
[----:B------:R-:W-:Y:S02]  /*0710*/  SEL R17, R17, 0xff800000, P0 ;  /* 0xff80000011117807 */ /* 0x000fe40000000000 */
[-C--:B------:R-:W-:Y:S02]  /*0720*/  FSETP.NAN.AND P0, PT, R4, R4.reuse, PT ;  /* 0x000000040400720b */ /* 0x080fe40003f08000 */
[----:B------:R-:W-:-:S11]  /*0730*/  FSETP.GEU.AND P4, PT, R13, R4, PT ;  /* 0x000000040d00720b */ /* 0x000fd60003f8e000 */
[----:B------:R-:W-:Y:S02]  /*0740*/  @!P0 SEL R4, R4, R13, !P4 ;  /* 0x0000000d04048207 */ /* 0x000fe40006000000 */
[----:B------:R-:W-:Y:S01]  /*0750*/  SEL R13, R11, 0x3, P2 ;  /* 0x000000030b0d7807 */ /* 0x000fe20001000000 */
[----:B------:R-:W-:Y:S01]  /*0760*/  VIADD R11, R5, 0x3400 ;  /* 0x00003400050b7836 */ /* 0x000fe20000000000 */
[----:B------:R-:W-:-:S03]  /*0770*/  ISETP.NE.AND P0, PT, R10, RZ, PT ;  /* 0x000000ff0a00720c */ /* 0x000fc60003f05270 */
[----:B------:R-:W-:-:S05]  /*0780*/  IMAD.WIDE R10, R11, 0x4, R2 ;  /* 0x000000040b0a7825 */ /* 0x000fca00078e0202 */
[----:B------:R-:W2:Y:S01]  /*0790*/  @P1 LDG.E.64 R6, desc[UR4][R10.64] ;  /* 0x000000040a061981 */ /* 0x000ea2000c1e1b00 */
[----:B------:R-:W-:Y:S02]  /*07a0*/  SEL R8, RZ, 0x1, !P0 ;  /* 0x00000001ff087807 */ /* 0x000fe40004000000 */
[-C--:B------:R-:W-:Y:S02]  /*07b0*/  FSETP.NAN.AND P0, PT, R17, R17.reuse, PT ;  /* 0x000000111100720b */ /* 0x080fe40003f08000 */
[----:B------:R-:W-:-:S11]  /*07c0*/  FSETP.GEU.AND P3, PT, R15, R17, PT ;  /* 0x000000110f00720b */ /* 0x000fd60003f6e000 */
[----:B------:R-:W-:Y:S02]  /*07d0*/  @!P0 SEL R17, R17, R15, !P3 ;  /* 0x0000000f11118207 */ /* 0x000fe40005800000 */
[----:B------:R-:W-:-:S04]  /*07e0*/  ISETP.NE.AND P0, PT, R12, RZ, PT ;  /* 0x000000ff0c00720c */ /* 0x000fc80003f05270 */
[----:B------:R-:W-:Y:S02]  /*07f0*/  SEL R12, R8, 0x2, P0 ;  /* 0x00000002080c7807 */ /* 0x000fe40000000000 */
[----:B--2---:R-:W-:-:S04]  /*0800*/  SEL R8, R7, 0xff800000, P1 ;  /* 0xff80000007087807 */ /* 0x004fc80000800000 */
[-C--:B------:R-:W-:Y:S02]  /*0810*/  FSETP.NAN.AND P0, PT, R8, R8.reuse, PT ;  /* 0x000000080800720b */ /* 0x080fe40003f08000 */
[----:B------:R-:W-:Y:S02]  /*0820*/  SEL R7, R12, 0x3, P5 ;  /* 0x000000030c077807 */ /* 0x000fe40002800000 */
[----:B------:R-:W-:Y:S02]  /*0830*/  ISETP.NE.AND P5, PT, R18, RZ, PT ;  /* 0x000000ff1200720c */ /* 0x000fe40003fa5270 */
[----:B------:R-:W-:Y:S02]  /*0840*/  FSETP.GEU.AND P2, PT, R17, R8, PT ;  /* 0x000000081100720b */ /* 0x000fe40003f4e000 */
[----:B------:R-:W-:Y:S01]  /*0850*/  SEL R16, R13, 0x4, P5 ;  /* 0x000000040d107807 */ /* 0x000fe20002800000 */
[----:B------:R-:W-:-:S04]  /*0860*/  VIADD R13, R5, 0x3740 ;  /* 0x00003740050d7836 */ /* 0x000fc80000000000 */
[----:B------:R-:W-:Y:S02]  /*0870*/  @!P0 SEL R8, R8, R17, !P2 ;  /* 0x0000001108088207 */ /* 0x000fe40005000000 */
[----:B------:R-:W-:Y:S02]  /*0880*/  ISETP.NE.AND P0, PT, R14, RZ, PT ;  /* 0x000000ff0e00720c */ /* 0x000fe40003f05270 */
[----:B------:R-:W-:Y:S01]  /*0890*/  CS2R R14, SRZ ;  /* 0x00000000000e7805 */ /* 0x000fe2000001ff00 */
[----:B------:R-:W-:Y:S01]  /*08a0*/  IMAD.WIDE R12, R13, 0x4, R2 ;  /* 0x000000040d0c7825 */ /* 0x000fe200078e0202 */
[----:B------:R-:W-:Y:S01]  /*08b0*/  ISETP.NE.AND P5, PT, R9, RZ, PT ;  /* 0x000000ff0900720c */ /* 0x000fe20003fa5270 */
[----:B------:R-:W1:Y:S03]  /*08c0*/  LDC.64 R2, c[0x0][0x218] ;  /* 0x00008600ff027b82 */ /* 0x000e660000000a00 */
[----:B------:R-:W2:Y:S01]  /*08d0*/  @P1 LDG.E.64 R14, desc[UR4][R12.64] ;  /* 0x000000040c0e1981 */ /* 0x000ea2000c1e1b00 */
[----:B------:R-:W-:-:S02]  /*08e0*/  SEL R9, R6, 0xff800000, P1 ;  /* 0xff80000006097807 */ /* 0x000fc40000800000 */
[----:B------:R-:W-:Y:S02]  /*08f0*/  SEL R7, R7, 0x4, P0 ;  /* 0x0000000407077807 */ /* 0x000fe40000000000 */
[-C--:B------:R-:W-:Y:S02]  /*0900*/  FSETP.NAN.AND P0, PT, R9, R9.reuse, PT ;  /* 0x000000090900720b */ /* 0x080fe40003f08000 */
[----:B------:R-:W-:Y:S02]  /*0910*/  SEL R16, R16, 0x5, P6 ;  /* 0x0000000510107807 */ /* 0x000fe40003000000 */
[----:B------:R-:W-:Y:S02]  /*0920*/  FSETP.GEU.AND P6, PT, R4, R9, PT ;  /* 0x000000090400720b */ /* 0x000fe40003fce000 */
[----:B------:R-:W-:Y:S02]  /*0930*/  SEL R7, R7, 0x5, P5 ;  /* 0x0000000507077807 */ /* 0x000fe40002800000 */
[----:B------:R-:W-:-:S05]  /*0940*/  SEL R16, R16, 0x6, P4 ;  /* 0x0000000610107807 */ /* 0x000fca0002000000 */
[----:B------:R-:W-:Y:S02]  /*0950*/  @!P0 SEL R9, R9, R4, !P6 ;  /* 0x0000000409098207 */ /* 0x000fe40007000000 */
[----:B------:R-:W-:Y:S02]  /*0960*/  SEL R7, R7, 0x6, P3 ;  /* 0x0000000607077807 */ /* 0x000fe40001800000 */
[----:B------:R-:W-:Y:S02]  /*0970*/  SEL R16, R16, 0x7, P6 ;  /* 0x0000000710107807 */ /* 0x000fe40003000000 */
[----:B------:R-:W-:Y:S02]  /*0980*/  SEL R7, R7, 0x7, P2 ;  /* 0x0000000707077807 */ /* 0x000fe40001000000 */
[----:B------:R-:W-:Y:S01]  /*0990*/  IADD3 R6, P4, R0, UR6, RZ ;  /* 0x0000000600067c10 */ /* 0x000fe2000ff9e0ff */
[----:B-1----:R-:W-:Y:S01]  /*09a0*/  IMAD.WIDE R2, R0, 0x4, R2 ;  /* 0x0000000400027825 */ /* 0x002fe200078e0202 */
[----:B--2---:R-:W-:-:S02]  /*09b0*/  SEL R5, R15, 0xff800000, P1 ;  /* 0xff8000000f057807 */ /* 0x004fc40000800000 */
[----:B------:R-:W-:Y:S02]  /*09c0*/  SEL R4, R14, 0xff800000, P1 ;  /* 0xff8000000e047807 */ /* 0x000fe40000800000 */
[-C--:B------:R-:W-:Y:S02]  /*09d0*/  FSETP.NAN.AND P1, PT, R5, R5.reuse, PT ;  /* 0x000000050500720b */ /* 0x080fe40003f28000 */
[-C--:B------:R-:W-:Y:S02]  /*09e0*/  FSETP.NAN.AND P0, PT, R4, R4.reuse, PT ;  /* 0x000000040400720b */ /* 0x080fe40003f08000 */
[----:B------:R-:W-:Y:S02]  /*09f0*/  FSETP.GEU.AND P3, PT, R9, R4, PT ;  /* 0x000000040900720b */ /* 0x000fe40003f6e000 */
[----:B------:R-:W-:Y:S02]  /*0a00*/  FSETP.GEU.AND P2, PT, R8, R5, PT ;  /* 0x000000050800720b */ /* 0x000fe40003f4e000 */
[----:B------:R-:W-:-:S02]  /*0a10*/  SEL R16, R16, 0x8, P3 ;  /* 0x0000000810107807 */ /* 0x000fc40001800000 */
[----:B------:R-:W-:Y:S02]  /*0a20*/  SEL R10, R7, 0x8, P2 ;  /* 0x00000008070a7807 */ /* 0x000fe40001000000 */
[----:B------:R-:W-:Y:S02]  /*0a30*/  LOP3.LUT R11, R16, 0xff, RZ, 0xc0, !PT ;  /* 0x000000ff100b7812 */ /* 0x000fe400078ec0ff */
[----:B------:R-:W-:Y:S02]  /*0a40*/  @!P1 SEL R5, R5, R8, !P2 ;  /* 0x0000000805059207 */ /* 0x000fe40005000000 */
[----:B------:R-:W-:Y:S01]  /*0a50*/  @!P0 SEL R4, R4, R9, !P3 ;  /* 0x0000000904048207 */ /* 0x000fe20005800000 */
[----:B------:R-:W-:Y:S01]  /*0a60*/  IMAD R11, R10, 0x100, R11 ;  /* 0x000001000a0b7824 */ /* 0x000fe200078e020b */
[----:B------:R-:W-:-:S03]  /*0a70*/  LEA.HI.X.SX32 R7, R0, UR7, 0x1, P4 ;  /* 0x0000000700077c11 */ /* 0x000fc6000a0f0eff */
[----:B------:R-:W-:Y:S04]  /*0a80*/  STG.E.64 desc[UR4][R2.64], R4 ;  /* 0x0000000402007986 */ /* 0x000fe8000c101b04 */
[----:B------:R-:W-:Y:S01]  /*0a90*/  STG.E.U16 desc[UR4][R6.64], R11 ;  /* 0x0000000b06007986 */ /* 0x000fe2000c101504 */
[----:B------:R-:W-:Y:S05]  /*0aa0*/  EXIT ;  /* 0x000000000000794d */ /* 0x000fea0003800000 */
.L_x_0:
[----:B------:R-:W-:-:S00]  /*0ab0*/  BRA `(.L_x_0) ;  /* 0xfffffffc00fc7947 */ /* 0x000fc0000383ffff */
[----:B------:R-:W-:-:S00]  /*0ac0*/  NOP ;  /* 0x0000000000007918 */ /* 0x000fc00000000000 */
        /* <DEDUP_REMOVED lines=11> */
.L_x_1:


//--------------------- .nv.constant0.triton_poi_fused_max_pool2d_with_indices_54 --------------------------
	.section	.nv.constant0.triton_poi_fused_max_pool2d_with_indices_54,"a",@progbits
	.sectionflags	@""
	.align	4
.nv.constant0.triton_poi_fused_max_pool2d_with_indices_54:
	.zero		556
